//
// Generated by NVIDIA NVVM Compiler
//
// Compiler Build ID: CL-36424714
// Cuda compilation tools, release 13.0, V13.0.88
// Based on NVVM 20.0.0
//

.version 9.0
.target sm_100
.address_size 64

	// .globl	_Z12ApplyBlurGpuPKhPhii

.visible .entry _Z12ApplyBlurGpuPKhPhii(
	.param .u64 .ptr .align 1 _Z12ApplyBlurGpuPKhPhii_param_0,
	.param .u64 .ptr .align 1 _Z12ApplyBlurGpuPKhPhii_param_1,
	.param .u32 _Z12ApplyBlurGpuPKhPhii_param_2,
	.param .u32 _Z12ApplyBlurGpuPKhPhii_param_3
)
{
	.reg .pred 	%p<8>;
	.reg .b16 	%rs<4>;
	.reg .b32 	%r<38>;
	.reg .b64 	%rd<12>;

	ld.param.u64 	%rd1, [_Z12ApplyBlurGpuPKhPhii_param_0];
	ld.param.u64 	%rd2, [_Z12ApplyBlurGpuPKhPhii_param_1];
	ld.param.u32 	%r4, [_Z12ApplyBlurGpuPKhPhii_param_2];
	ld.param.u32 	%r5, [_Z12ApplyBlurGpuPKhPhii_param_3];
	mov.u32 	%r7, %ctaid.x;
	mov.u32 	%r8, %ntid.x;
	mov.u32 	%r9, %tid.x;
	mad.lo.s32 	%r10, %r7, %r8, %r9;
	mov.u32 	%r11, %ctaid.y;
	mov.u32 	%r12, %ntid.y;
	mov.u32 	%r13, %tid.y;
	mad.lo.s32 	%r14, %r11, %r12, %r13;
	setp.lt.s32 	%p1, %r10, 1;
	setp.eq.s32 	%p2, %r14, 0;
	or.pred  	%p3, %p1, %p2;
	add.s32 	%r15, %r4, -1;
	setp.ge.s32 	%p4, %r10, %r15;
	or.pred  	%p5, %p3, %p4;
	add.s32 	%r16, %r5, -1;
	setp.ge.s32 	%p6, %r14, %r16;
	or.pred  	%p7, %p5, %p6;
	@%p7 bra 	$L__BB0_2;
	cvta.to.global.u64 	%rd3, %rd2;
	cvta.to.global.u64 	%rd4, %rd1;
	add.s32 	%r17, %r14, -1;
	mad.lo.s32 	%r18, %r17, %r4, %r10;
	add.s32 	%r19, %r18, -1;
	cvt.s64.s32 	%rd5, %r19;
	add.s64 	%rd6, %rd4, %rd5;
	ld.global.u8 	%r20, [%rd6];
	ld.global.u8 	%r21, [%rd6+1];
	add.s32 	%r22, %r20, %r21;
	ld.global.u8 	%r23, [%rd6+2];
	add.s32 	%r24, %r22, %r23;
	add.s32 	%r25, %r18, %r4;
	cvt.s64.s32 	%rd7, %r4;
	add.s64 	%rd8, %rd6, %rd7;
	ld.global.u8 	%r26, [%rd8];
	add.s32 	%r27, %r24, %r26;
	cvt.s64.s32 	%rd9, %r25;
	ld.global.u8 	%r28, [%rd8+1];
	add.s32 	%r29, %r27, %r28;
	ld.global.u8 	%r30, [%rd8+2];
	add.s32 	%r31, %r29, %r30;
	add.s64 	%rd10, %rd8, %rd7;
	ld.global.u8 	%r32, [%rd10];
	add.s32 	%r33, %r31, %r32;
	ld.global.u8 	%r34, [%rd10+1];
	add.s32 	%r35, %r33, %r34;
	ld.global.u8 	%r36, [%rd10+2];
	add.s32 	%r37, %r35, %r36;
	cvt.u16.u32 	%rs1, %r37;
	mul.hi.u16 	%rs2, %rs1, -7281;
	shr.u16 	%rs3, %rs2, 3;
	add.s64 	%rd11, %rd3, %rd9;
	st.global.u8 	[%rd11], %rs3;
$L__BB0_2:
	ret;

}


// ===== COMPILED SASS (sm_100) =====

	.target	sm_100

	.elftype	@"ET_EXEC"


//--------------------- .note.nv.tkinfo           --------------------------
	.section	.note.nv.tkinfo,"",@"SHT_NOTE"
	.sectionflags	@"SHF_NOTE_NV_TKINFO"
	.tkinfo
        /*0018*/ 	.word	0x00000002
        /*0030*/ 	.string	""
        /*0030*/ 	.string	"ptxas"
        /*0030*/ 	.string	"Cuda compilation tools, release 13.0, V13.0.88"
        /*0030*/ 	.string	"Build cuda_13.0.r13.0/compiler.36424714_0"
        /*0030*/ 	.string	"-arch sm_100 -m 64 "



//--------------------- .note.nv.cuinfo           --------------------------
	.section	.note.nv.cuinfo,"",@"SHT_NOTE"
	.sectionflags	@"SHF_NOTE_NV_CUINFO"
        /*0018*/ 	.short	0x0002
        /*001a*/ 	.short	0x0064
        /*001c*/ 	.short	0x0082
	.zero		2


//--------------------- .nv.info                  --------------------------
	.section	.nv.info,"",@"SHT_CUDA_INFO"
	.align	4


	//----- nvinfo : EIATTR_REGCOUNT
	.align		4
        /*0000*/ 	.byte	0x04, 0x2f
        /*0002*/ 	.short	(.L_1 - .L_0)
	.align		4
.L_0:
        /*0004*/ 	.word	index@(_Z12ApplyBlurGpuPKhPhii)
        /*0008*/ 	.word	0x00000013


	//----- nvinfo : EIATTR_FRAME_SIZE
	.align		4
.L_1:
        /*000c*/ 	.byte	0x04, 0x11
        /*000e*/ 	.short	(.L_3 - .L_2)
	.align		4
.L_2:
        /*0010*/ 	.word	index@(_Z12ApplyBlurGpuPKhPhii)
        /*0014*/ 	.word	0x00000000


	//----- nvinfo : EIATTR_MIN_STACK_SIZE
	.align		4
.L_3:
        /*0018*/ 	.byte	0x04, 0x12
        /*001a*/ 	.short	(.L_5 - .L_4)
	.align		4
.L_4:
        /*001c*/ 	.word	index@(_Z12ApplyBlurGpuPKhPhii)
        /*0020*/ 	.word	0x00000000
.L_5:


//--------------------- .nv.compat                --------------------------
	.section	.nv.compat,"",@"SHT_CUDA_COMPAT_INFO"
	.align	4
        /*0000*/ 	.byte	0x02, 0x09, 0x00, 0x00, 0x02, 0x02, 0x01, 0x00, 0x02, 0x05, 0x05, 0x00, 0x03, 0x07, 0x01, 0x01
        /*0010*/ 	.byte	0x02, 0x03, 0x00, 0x00, 0x02, 0x06, 0x01, 0x00, 0x04, 0x0b, 0x08, 0x00, 0x09, 0x00, 0x00, 0x00
        /*0020*/ 	.byte	0x00, 0x00, 0x00, 0x00


//--------------------- .nv.info._Z12ApplyBlurGpuPKhPhii --------------------------
	.section	.nv.info._Z12ApplyBlurGpuPKhPhii,"",@"SHT_CUDA_INFO"
	.sectionflags	@""
	.align	4


	//----- nvinfo : EIATTR_CUDA_API_VERSION
	.align		4
        /*0000*/ 	.byte	0x04, 0x37
        /*0002*/ 	.short	(.L_7 - .L_6)
.L_6:
        /*0004*/ 	.word	0x00000082


	//----- nvinfo : EIATTR_KPARAM_INFO
	.align		4
.L_7:
        /*0008*/ 	.byte	0x04, 0x17
        /*000a*/ 	.short	(.L_9 - .L_8)
.L_8:
        /*000c*/ 	.word	0x00000000
        /*0010*/ 	.short	0x0003
        /*0012*/ 	.short	0x0014
        /*0014*/ 	.byte	0x00, 0xf0, 0x11, 0x00


	//----- nvinfo : EIATTR_KPARAM_INFO
	.align		4
.L_9:
        /*0018*/ 	.byte	0x04, 0x17
        /*001a*/ 	.short	(.L_11 - .L_10)
.L_10:
        /*001c*/ 	.word	0x00000000
        /*0020*/ 	.short	0x0002
        /*0022*/ 	.short	0x0010
        /*0024*/ 	.byte	0x00, 0xf0, 0x11, 0x00


	//----- nvinfo : EIATTR_KPARAM_INFO
	.align		4
.L_11:
        /*0028*/ 	.byte	0x04, 0x17
        /*002a*/ 	.short	(.L_13 - .L_12)
.L_12:
        /*002c*/ 	.word	0x00000000
        /*0030*/ 	.short	0x0001
        /*0032*/ 	.short	0x0008
        /*0034*/ 	.byte	0x00, 0xf5, 0x21, 0x00


	//----- nvinfo : EIATTR_KPARAM_INFO
	.align		4
.L_13:
        /*0038*/ 	.byte	0x04, 0x17
        /*003a*/ 	.short	(.L_15 - .L_14)
.L_14:
        /*003c*/ 	.word	0x00000000
        /*0040*/ 	.short	0x0000
        /*0042*/ 	.short	0x0000
        /*0044*/ 	.byte	0x00, 0xf5, 0x21, 0x00


	//----- nvinfo : EIATTR_SPARSE_MMA_MASK
	.align		4
.L_15:
        /*0048*/ 	.byte	0x03, 0x50
        /*004a*/ 	.short	0x0000


	//----- nvinfo : EIATTR_MAXREG_COUNT
	.align		4
        /*004c*/ 	.byte	0x03, 0x1b
        /*004e*/ 	.short	0x00ff


	//----- nvinfo : EIATTR_MERCURY_ISA_VERSION
	.align		4
        /*0050*/ 	.byte	0x03, 0x5f
        /*0052*/ 	.short	0x0101


	//----- nvinfo : EIATTR_VRC_CTA_INIT_COUNT
	.align		4
        /*0054*/ 	.byte	0x02, 0x4a
	.zero		1
	.zero		1


	//----- nvinfo : EIATTR_EXIT_INSTR_OFFSETS
	.align		4
        /*0058*/ 	.byte	0x04, 0x1c
        /*005a*/ 	.short	(.L_17 - .L_16)


	//   ....[0]....
.L_16:
        /*005c*/ 	.word	0x00000100


	//   ....[1]....
        /*0060*/ 	.word	0x00000300


	//----- nvinfo : EIATTR_CBANK_PARAM_SIZE
	.align		4
.L_17:
        /*0064*/ 	.byte	0x03, 0x19
        /*0066*/ 	.short	0x0018


	//----- nvinfo : EIATTR_PARAM_CBANK
	.align		4
        /*0068*/ 	.byte	0x04, 0x0a
        /*006a*/ 	.short	(.L_19 - .L_18)
	.align		4
.L_18:
        /*006c*/ 	.word	index@(.nv.constant0._Z12ApplyBlurGpuPKhPhii)
        /*0070*/ 	.short	0x0380
        /*0072*/ 	.short	0x0018


	//----- nvinfo : EIATTR_SW_WAR
	.align		4
.L_19:
        /*0074*/ 	.byte	0x04, 0x36
        /*0076*/ 	.short	(.L_21 - .L_20)
.L_20:
        /*0078*/ 	.word	0x00000008
.L_21:


//--------------------- .nv.callgraph             --------------------------
	.section	.nv.callgraph,"",@"SHT_CUDA_CALLGRAPH"
	.align	4
	.sectionentsize	8
	.align		4
        /*0000*/ 	.word	0x00000000
	.align		4
        /*0004*/ 	.word	0xffffffff
	.align		4
        /*0008*/ 	.word	0x00000000
	.align		4
        /*000c*/ 	.word	0xfffffffe
	.align		4
        /*0010*/ 	.word	0x00000000
	.align		4
        /*0014*/ 	.word	0xfffffffd
	.align		4
        /*0018*/ 	.word	0x00000000
	.align		4
        /*001c*/ 	.word	0xfffffffc


//--------------------- .text._Z12ApplyBlurGpuPKhPhii --------------------------
	.section	.text._Z12ApplyBlurGpuPKhPhii,"ax",@progbits
	.align	128
        .global         _Z12ApplyBlurGpuPKhPhii
        .type           _Z12ApplyBlurGpuPKhPhii,@function
        .size           _Z12ApplyBlurGpuPKhPhii,(.L_x_1 - _Z12ApplyBlurGpuPKhPhii)
        .other          _Z12ApplyBlurGpuPKhPhii,@"STO_CUDA_ENTRY STV_DEFAULT"
_Z12ApplyBlurGpuPKhPhii:
.text._Z12ApplyBlurGpuPKhPhii:
[----:B------:R-:W-:Y:S01]  /*0000*/  LDC R1, c[0x0][0x37c] ;  /* 0x0000df00ff017b82 */ /* 0x000fe20000000800 */
[----:B------:R-:W0:Y:S07]  /*0010*/  S2R R5, SR_TID.Y ;  /* 0x0000000000057919 */ /* 0x000e2e0000002200 */
[----:B------:R-:W1:Y:S01]  /*0020*/  LDC R0, c[0x0][0x360] ;  /* 0x0000d800ff007b82 */ /* 0x000e620000000800 */
[----:B------:R-:W2:Y:S01]  /*0030*/  LDCU.64 UR8, c[0x0][0x390] ;  /* 0x00007200ff0877ac */ /* 0x000ea20008000a00 */
[----:B------:R-:W1:Y:S06]  /*0040*/  S2R R3, SR_TID.X ;  /* 0x0000000000037919 */ /* 0x000e6c0000002100 */
[----:B------:R-:W0:Y:S08]  /*0050*/  S2UR UR5, SR_CTAID.Y ;  /* 0x00000000000579c3 */ /* 0x000e300000002600 */
[----:B------:R-:W0:Y:S08]  /*0060*/  LDC R2, c[0x0][0x364] ;  /* 0x0000d900ff027b82 */ /* 0x000e300000000800 */
[----:B------:R-:W1:Y:S01]  /*0070*/  S2UR UR4, SR_CTAID.X ;  /* 0x00000000000479c3 */ /* 0x000e620000002500 */
[----:B0-----:R-:W-:Y:S01]  /*0080*/  IMAD R2, R2, UR5, R5 ;  /* 0x0000000502027c24 */ /* 0x001fe2000f8e0205 */
[----:B--2---:R-:W-:-:S04]  /*0090*/  UIADD3 UR5, UPT, UPT, UR8, -0x1, URZ ;  /* 0xffffffff08057890 */ /* 0x004fc8000fffe0ff */
[----:B------:R-:W-:Y:S01]  /*00a0*/  ISETP.NE.AND P0, PT, R2, RZ, PT ;  /* 0x000000ff0200720c */ /* 0x000fe20003f05270 */
[----:B-1----:R-:W-:Y:S01]  /*00b0*/  IMAD R0, R0, UR4, R3 ;  /* 0x0000000400007c24 */ /* 0x002fe2000f8e0203 */
[----:B------:R-:W-:-:S04]  /*00c0*/  UIADD3 UR4, UPT, UPT, UR9, -0x1, URZ ;  /* 0xffffffff09047890 */ /* 0x000fc8000fffe0ff */
[----:B------:R-:W-:-:S04]  /*00d0*/  ISETP.LT.OR P0, PT, R0, 0x1, !P0 ;  /* 0x000000010000780c */ /* 0x000fc80004701670 */
[----:B------:R-:W-:-:S04]  /*00e0*/  ISETP.GE.OR P0, PT, R0, UR5, P0 ;  /* 0x0000000500007c0c */ /* 0x000fc80008706670 */
[----:B------:R-:W-:-:S13]  /*00f0*/  ISETP.GE.OR P0, PT, R2, UR4, P0 ;  /* 0x0000000402007c0c */ /* 0x000fda0008706670 */
[----:B------:R-:W-:Y:S05]  /*0100*/  @P0 EXIT ;  /* 0x000000000000094d */ /* 0x000fea0003800000 */
[----:B------:R-:W0:Y:S01]  /*0110*/  LDCU.128 UR12, c[0x0][0x380] ;  /* 0x00007000ff0c77ac */ /* 0x000e220008000c00 */
[----:B------:R-:W-:Y:S01]  /*0120*/  VIADD R3, R2, 0xffffffff ;  /* 0xffffffff02037836 */ /* 0x000fe20000000000 */
[----:B------:R-:W1:Y:S03]  /*0130*/  LDCU.64 UR4, c[0x0][0x358] ;  /* 0x00006b00ff0477ac */ /* 0x000e660008000a00 */
[----:B------:R-:W-:Y:S01]  /*0140*/  IMAD R0, R3, UR8, R0 ;  /* 0x0000000803007c24 */ /* 0x000fe2000f8e0200 */
[----:B------:R-:W-:-:S03]  /*0150*/  USHF.R.S32.HI UR6, URZ, 0x1f, UR8 ;  /* 0x0000001fff067899 */ /* 0x000fc60008011408 */
[----:B------:R-:W-:-:S05]  /*0160*/  VIADD R3, R0, 0xffffffff ;  /* 0xffffffff00037836 */ /* 0x000fca0000000000 */
[----:B0-----:R-:W-:-:S04]  /*0170*/  IADD3 R2, P0, PT, R3, UR12, RZ ;  /* 0x0000000c03027c10 */ /* 0x001fc8000ff1e0ff */
[----:B------:R-:W-:Y:S02]  /*0180*/  LEA.HI.X.SX32 R3, R3, UR13, 0x1, P0 ;  /* 0x0000000d03037c11 */ /* 0x000fe400080f0eff */
[----:B------:R-:W-:-:S03]  /*0190*/  IADD3 R4, P0, PT, R2, UR8, RZ ;  /* 0x0000000802047c10 */ /* 0x000fc6000ff1e0ff */
[----:B-1----:R-:W2:Y:S01]  /*01a0*/  LDG.E.U8 R8, desc[UR4][R2.64] ;  /* 0x0000000402087981 */ /* 0x002ea2000c1e1100 */
[----:B------:R-:W-:Y:S02]  /*01b0*/  IADD3.X R5, PT, PT, R3, UR6, RZ, P0, !PT ;  /* 0x0000000603057c10 */ /* 0x000fe400087fe4ff */
[----:B------:R-:W-:Y:S01]  /*01c0*/  IADD3 R6, P0, PT, R4, UR8, RZ ;  /* 0x0000000804067c10 */ /* 0x000fe2000ff1e0ff */
[----:B------:R-:W2:Y:S04]  /*01d0*/  LDG.E.U8 R9, desc[UR4][R2.64+0x1] ;  /* 0x0000010402097981 */ /* 0x000ea8000c1e1100 */
[----:B------:R0:W2:Y:S01]  /*01e0*/  LDG.E.U8 R10, desc[UR4][R2.64+0x2] ;  /* 0x00000204020a7981 */ /* 0x0000a2000c1e1100 */
[----:B------:R-:W-:-:S03]  /*01f0*/  IADD3.X R7, PT, PT, R5, UR6, RZ, P0, !PT ;  /* 0x0000000605077c10 */ /* 0x000fc600087fe4ff */
[----:B------:R-:W3:Y:S04]  /*0200*/  LDG.E.U8 R11, desc[UR4][R4.64] ;  /* 0x00000004040b7981 */ /* 0x000ee8000c1e1100 */
[----:B------:R-:W3:Y:S04]  /*0210*/  LDG.E.U8 R12, desc[UR4][R4.64+0x1] ;  /* 0x00000104040c7981 */ /* 0x000ee8000c1e1100 */
[----:B------:R-:W4:Y:S04]  /*0220*/  LDG.E.U8 R13, desc[UR4][R4.64+0x2] ;  /* 0x00000204040d7981 */ /* 0x000f28000c1e1100 */
[----:B------:R-:W4:Y:S04]  /*0230*/  LDG.E.U8 R14, desc[UR4][R6.64] ;  /* 0x00000004060e7981 */ /* 0x000f28000c1e1100 */
[----:B------:R-:W5:Y:S04]  /*0240*/  LDG.E.U8 R15, desc[UR4][R6.64+0x1] ;  /* 0x00000104060f7981 */ /* 0x000f68000c1e1100 */
[----:B------:R-:W5:Y:S01]  /*0250*/  LDG.E.U8 R16, desc[UR4][R6.64+0x2] ;  /* 0x0000020406107981 */ /* 0x000f62000c1e1100 */
[----:B------:R-:W-:-:S05]  /*0260*/  VIADD R0, R0, UR8 ;  /* 0x0000000800007c36 */ /* 0x000fca0008000000 */
[----:B0-----:R-:W-:-:S04]  /*0270*/  IADD3 R2, P0, PT, R0, UR14, RZ ;  /* 0x0000000e00027c10 */ /* 0x001fc8000ff1e0ff */
[----:B------:R-:W-:Y:S02]  /*0280*/  LEA.HI.X.SX32 R3, R0, UR15, 0x1, P0 ;  /* 0x0000000f00037c11 */ /* 0x000fe400080f0eff */
[----:B--2---:R-:W-:-:S04]  /*0290*/  IADD3 R8, PT, PT, R10, R8, R9 ;  /* 0x000000080a087210 */ /* 0x004fc80007ffe009 */
[----:B---3--:R-:W-:-:S04]  /*02a0*/  IADD3 R8, PT, PT, R12, R8, R11 ;  /* 0x000000080c087210 */ /* 0x008fc80007ffe00b */
[----:B----4-:R-:W-:-:S04]  /*02b0*/  IADD3 R8, PT, PT, R14, R8, R13 ;  /* 0x000000080e087210 */ /* 0x010fc80007ffe00d */
[----:B-----5:R-:W-:-:S05]  /*02c0*/  IADD3 R8, PT, PT, R16, R8, R15 ;  /* 0x0000000810087210 */ /* 0x020fca0007ffe00f */
[----:B------:R-:W-:-:S05]  /*02d0*/  IMAD R8, R8, 0xe38f, RZ ;  /* 0x0000e38f08087824 */ /* 0x000fca00078e02ff */
[----:B------:R-:W-:-:S05]  /*02e0*/  SHF.R.U32.HI R5, RZ, 0x13, R8 ;  /* 0x00000013ff057819 */ /* 0x000fca0000011608 */
[----:B------:R-:W-:Y:S01]  /*02f0*/  STG.E.U8 desc[UR4][R2.64], R5 ;  /* 0x0000000502007986 */ /* 0x000fe2000c101104 */
[----:B------:R-:W-:Y:S05]  /*0300*/  EXIT ;  /* 0x000000000000794d */ /* 0x000fea0003800000 */
.L_x_0:
[----:B------:R-:W-:-:S00]  /*0310*/  BRA `(.L_x_0) ;  /* 0xfffffffc00fc7947 */ /* 0x000fc0000383ffff */
[----:B------:R-:W-:-:S00]  /*0320*/  NOP ;  /* 0x0000000000007918 */ /* 0x000fc00000000000 */
        /* <DEDUP_REMOVED lines=13> */
.L_x_1:


//--------------------- .nv.shared.reserved.0     --------------------------
	.section	.nv.shared.reserved.0,"aw",@nobits
	.weak		__nv_reservedSMEM_offset_0_alias
	.size		__nv_reservedSMEM_offset_0_alias, 0, 64
	.other		__nv_reservedSMEM_offset_0_alias,@"STO_CUDA_RESERVED_SHARED STV_DEFAULT"
__nv_reservedSMEM_offset_0_alias:
	.zero		0
	.zero		64


//--------------------- .nv.constant0._Z12ApplyBlurGpuPKhPhii --------------------------
	.section	.nv.constant0._Z12ApplyBlurGpuPKhPhii,"a",@progbits
	.sectionflags	@""
	.align	4
.nv.constant0._Z12ApplyBlurGpuPKhPhii:
	.zero		920


//--------------------- SYMBOLS --------------------------

	.type		.nv.reservedSmem.offset0,@object
	.size		.nv.reservedSmem.offset0,0x4
